	.headerflags	@"EF_CUDA_TEXMODE_UNIFIED EF_CUDA_64BIT_ADDRESS EF_CUDA_ACCELERATORS EF_CUDA_SM90 EF_CUDA_VIRTUAL_SM(EF_CUDA_SM90)"
	.elftype	@"ET_EXEC"


//--------------------- .nv.info                  --------------------------
	.section	.nv.info,"",@"SHT_CUDA_INFO"
	.align	4


	//----- nvinfo : EIATTR_REGCOUNT
	.align		4
        /*0000*/ 	.byte	0x04, 0x2f
        /*0002*/ 	.short	(.L_1 - .L_0)
	.align		4
.L_0:
        /*0004*/ 	.word	index@(triton_poi_fused_convolution_relu_threshold_backward_1)
        /*0008*/ 	.word	0x0000000c


	//----- nvinfo : EIATTR_MIN_STACK_SIZE
	.align		4
.L_1:
        /*000c*/ 	.byte	0x04, 0x12
        /*000e*/ 	.short	(.L_3 - .L_2)
	.align		4
.L_2:
        /*0010*/ 	.word	index@(triton_poi_fused_convolution_relu_threshold_backward_1)
        /*0014*/ 	.word	0x00000000


	//----- nvinfo : EIATTR_FRAME_SIZE
	.align		4
.L_3:
        /*0018*/ 	.byte	0x04, 0x11
        /*001a*/ 	.short	(.L_5 - .L_4)
	.align		4
.L_4:
        /*001c*/ 	.word	index@(triton_poi_fused_convolution_relu_threshold_backward_1)
        /*0020*/ 	.word	0x00000000


	//----- nvinfo : EIATTR_MIN_STACK_SIZE
	.align		4
.L_5:
        /*0024*/ 	.byte	0x04, 0x12
        /*0026*/ 	.short	(.L_7 - .L_6)
	.align		4
.L_6:
        /*0028*/ 	.word	index@(triton_poi_fused_convolution_relu_threshold_backward_1)
        /*002c*/ 	.word	0x00000000
.L_7:


//--------------------- .nv.info.triton_poi_fused_convolution_relu_threshold_backward_1 --------------------------
	.section	.nv.info.triton_poi_fused_convolution_relu_threshold_backward_1,"",@"SHT_CUDA_INFO"
	.sectionflags	@""
	.align	4


	//----- nvinfo : EIATTR_CUDA_API_VERSION
	.align		4
        /*0000*/ 	.byte	0x04, 0x37
        /*0002*/ 	.short	(.L_9 - .L_8)
.L_8:
        /*0004*/ 	.word	0x0000007c


	//----- nvinfo : EIATTR_KPARAM_INFO
	.align		4
.L_9:
        /*0008*/ 	.byte	0x04, 0x17
        /*000a*/ 	.short	(.L_11 - .L_10)
.L_10:
        /*000c*/ 	.word	0x00000000
        /*0010*/ 	.short	0x0003
        /*0012*/ 	.short	0x0018
        /*0014*/ 	.byte	0x00, 0xf0, 0x11, 0x00


	//----- nvinfo : EIATTR_KPARAM_INFO
	.align		4
.L_11:
        /*0018*/ 	.byte	0x04, 0x17
        /*001a*/ 	.short	(.L_13 - .L_12)
.L_12:
        /*001c*/ 	.word	0x00000000
        /*0020*/ 	.short	0x0002
        /*0022*/ 	.short	0x0010
        /*0024*/ 	.byte	0x00, 0xf4, 0x21, 0x00


	//----- nvinfo : EIATTR_KPARAM_INFO
	.align		4
.L_13:
        /*0028*/ 	.byte	0x04, 0x17
        /*002a*/ 	.short	(.L_15 - .L_14)
.L_14:
        /*002c*/ 	.word	0x00000000
        /*0030*/ 	.short	0x0001
        /*0032*/ 	.short	0x0008
        /*0034*/ 	.byte	0x00, 0xf4, 0x21, 0x00


	//----- nvinfo : EIATTR_KPARAM_INFO
	.align		4
.L_15:
        /*0038*/ 	.byte	0x04, 0x17
        /*003a*/ 	.short	(.L_17 - .L_16)
.L_16:
        /*003c*/ 	.word	0x00000000
        /*0040*/ 	.short	0x0000
        /*0042*/ 	.short	0x0000
        /*0044*/ 	.byte	0x00, 0xf4, 0x21, 0x00


	//----- nvinfo : EIATTR_SPARSE_MMA_MASK
	.align		4
.L_17:
        /*0048*/ 	.byte	0x03, 0x50
        /*004a*/ 	.short	0x0000


	//----- nvinfo : EIATTR_MAXREG_COUNT
	.align		4
        /*004c*/ 	.byte	0x03, 0x1b
        /*004e*/ 	.short	0x00ff


	//----- nvinfo : EIATTR_EXIT_INSTR_OFFSETS
	.align		4
        /*0050*/ 	.byte	0x04, 0x1c
        /*0052*/ 	.short	(.L_19 - .L_18)


	//   ....[0]....
.L_18:
        /*0054*/ 	.word	0x000001e0


	//   ....[1]....
        /*0058*/ 	.word	0x00000200


	//----- nvinfo : EIATTR_REQNTID
	.align		4
.L_19:
        /*005c*/ 	.byte	0x04, 0x10
        /*005e*/ 	.short	(.L_21 - .L_20)
.L_20:
        /*0060*/ 	.word	0x00000020
        /*0064*/ 	.word	0x00000001
        /*0068*/ 	.word	0x00000001


	//----- nvinfo : EIATTR_CBANK_PARAM_SIZE
	.align		4
.L_21:
        /*006c*/ 	.byte	0x03, 0x19
        /*006e*/ 	.short	0x001c


	//----- nvinfo : EIATTR_PARAM_CBANK
	.align		4
        /*0070*/ 	.byte	0x04, 0x0a
        /*0072*/ 	.short	(.L_23 - .L_22)
	.align		4
.L_22:
        /*0074*/ 	.word	index@(.nv.constant0.triton_poi_fused_convolution_relu_threshold_backward_1)
        /*0078*/ 	.short	0x0210
        /*007a*/ 	.short	0x001c


	//----- nvinfo : EIATTR_SW_WAR
	.align		4
.L_23:
        /*007c*/ 	.byte	0x04, 0x36
        /*007e*/ 	.short	(.L_25 - .L_24)
.L_24:
        /*0080*/ 	.word	0x00000008
.L_25:


//--------------------- .nv.callgraph             --------------------------
	.section	.nv.callgraph,"",@"SHT_CUDA_CALLGRAPH"
	.align	4
	.sectionentsize	8
	.align		4
        /*0000*/ 	.word	0x00000000
	.align		4
        /*0004*/ 	.word	0xffffffff
	.align		4
        /*0008*/ 	.word	0x00000000
	.align		4
        /*000c*/ 	.word	0xfffffffe
	.align		4
        /*0010*/ 	.word	0x00000000
	.align		4
        /*0014*/ 	.word	0xfffffffd
	.align		4
        /*0018*/ 	.word	0x00000000
	.align		4
        /*001c*/ 	.word	0xfffffffc


//--------------------- .text.triton_poi_fused_convolution_relu_threshold_backward_1 --------------------------
	.section	.text.triton_poi_fused_convolution_relu_threshold_backward_1,"ax",@progbits
	.align	128
        .global         triton_poi_fused_convolution_relu_threshold_backward_1
        .type           triton_poi_fused_convolution_relu_threshold_backward_1,@function
        .size           triton_poi_fused_convolution_relu_threshold_backward_1,(.L_x_1 - triton_poi_fused_convolution_relu_threshold_backward_1)
        .other          triton_poi_fused_convolution_relu_threshold_backward_1,@"STO_CUDA_ENTRY STV_DEFAULT"
triton_poi_fused_convolution_relu_threshold_backward_1:
.text.triton_poi_fused_convolution_relu_threshold_backward_1:
[----:B------:R-:W0:Y:S02]  /*0000*/  LDC R1, c[0x0][0x28] ;  /* 0x00000a00ff017b82 */ /* 0x000e240000000800 */
[----:B------:R-:W1:Y:S01]  /*0010*/  S2R R8, SR_TID.X ;  /* 0x0000000000087919 */ /* 0x000e620000002100 */
[----:B------:R-:W2:Y:S01]  /*0020*/  LDC.64 R4, c[0x0][0x218] ;  /* 0x00008600ff047b82 */ /* 0x000ea20000000a00 */
[----:B------:R-:W-:Y:S01]  /*0030*/  ULDC.64 UR4, c[0x0][0x208] ;  /* 0x0000820000047ab9 */ /* 0x000fe20000000a00 */
[----:B------:R-:W-:Y:S01]  /*0040*/  ULDC.64 UR6, c[0x0][0x220] ;  /* 0x0000880000067ab9 */ /* 0x000fe20000000a00 */
[----:B------:R-:W3:Y:S05]  /*0050*/  S2R R7, SR_CTAID.X ;  /* 0x0000000000077919 */ /* 0x000eea0000002500 */
[----:B------:R-:W4:Y:S01]  /*0060*/  LDC.64 R2, c[0x0][0x210] ;  /* 0x00008400ff027b82 */ /* 0x000f220000000a00 */
[----:B-1----:R-:W-:-:S02]  /*0070*/  LOP3.LUT R0, R8, 0xf, RZ, 0xc0, !PT ;  /* 0x0000000f08007812 */ /* 0x002fc400078ec0ff */
[----:B---3--:R-:W-:-:S03]  /*0080*/  SHF.R.S32.HI R6, RZ, 0x1b, R7 ;  /* 0x0000001bff067819 */ /* 0x008fc60000011407 */
[----:B------:R-:W-:Y:S01]  /*0090*/  IMAD R7, R7, 0x10, R0 ;  /* 0x0000001007077824 */ /* 0x000fe200078e0200 */
[----:B------:R-:W-:-:S03]  /*00a0*/  SGXT R0, R6, 0x1 ;  /* 0x000000010600781a */ /* 0x000fc60000000200 */
[C---:B----4-:R-:W-:Y:S01]  /*00b0*/  IMAD.WIDE R2, R7.reuse, 0x4, R2 ;  /* 0x0000000407027825 */ /* 0x050fe200078e0202 */
[----:B------:R-:W-:Y:S02]  /*00c0*/  ISETP.GE.AND P0, PT, R7, 0x10, PT ;  /* 0x000000100700780c */ /* 0x000fe40003f06270 */
[----:B------:R-:W-:-:S04]  /*00d0*/  LEA.HI R0, R0, R7, RZ, 0x2 ;  /* 0x0000000700007211 */ /* 0x000fc800078f10ff */
[----:B------:R-:W-:-:S05]  /*00e0*/  LOP3.LUT R0, R0, 0xfffffffc, RZ, 0xc0, !PT ;  /* 0xfffffffc00007812 */ /* 0x000fca00078ec0ff */
[----:B------:R-:W-:Y:S02]  /*00f0*/  IMAD.IADD R9, R7, 0x1, -R0 ;  /* 0x0000000107097824 */ /* 0x000fe400078e0a00 */
[----:B------:R-:W-:Y:S02]  /*0100*/  IMAD.MOV.U32 R0, RZ, RZ, RZ ;  /* 0x000000ffff007224 */ /* 0x000fe400078e00ff */
[----:B--2---:R-:W-:-:S04]  /*0110*/  IMAD.WIDE R4, R9, 0x4, R4 ;  /* 0x0000000409047825 */ /* 0x004fc800078e0204 */
[----:B------:R-:W-:Y:S01]  /*0120*/  IMAD.MOV.U32 R9, RZ, RZ, RZ ;  /* 0x000000ffff097224 */ /* 0x000fe200078e00ff */
[----:B------:R-:W2:Y:S05]  /*0130*/  @!P0 LDG.E R0, desc[UR4][R2.64] ;  /* 0x0000000402008981 */ /* 0x000eaa000c1e1900 */
[----:B------:R-:W2:Y:S01]  /*0140*/  @!P0 LDG.E.EL R9, desc[UR4][R4.64] ;  /* 0x0000000404098981 */ /* 0x000ea2000c2e1900 */
[----:B------:R-:W-:-:S04]  /*0150*/  LOP3.LUT P0, RZ, R8, 0x10, RZ, 0xc0, !PT ;  /* 0x0000001008ff7812 */ /* 0x000fc8000780c0ff */
[----:B------:R-:W-:Y:S01]  /*0160*/  ISETP.LT.AND P0, PT, R7, 0x10, !P0 ;  /* 0x000000100700780c */ /* 0x000fe20004701270 */
[----:B--2---:R-:W-:Y:S01]  /*0170*/  FADD R6, R9, R0 ;  /* 0x0000000009067221 */ /* 0x004fe20000000000 */
[----:B------:R-:W-:-:S04]  /*0180*/  FSETP.GEU.AND P1, PT, R0, -R9, PT ;  /* 0x800000090000720b */ /* 0x000fc80003f2e000 */
[----:B------:R-:W-:Y:S02]  /*0190*/  FSEL R0, R6, RZ, P1 ;  /* 0x000000ff06007208 */ /* 0x000fe40000800000 */
[----:B------:R-:W-:Y:S02]  /*01a0*/  IADD3 R6, P2, R7, UR6, RZ ;  /* 0x0000000607067c10 */ /* 0x000fe4000ff5e0ff */
[----:B------:R-:W-:Y:S02]  /*01b0*/  FSETP.GTU.AND P1, PT, R0, RZ, PT ;  /* 0x000000ff0000720b */ /* 0x000fe40003f2c000 */
[----:B------:R-:W-:Y:S02]  /*01c0*/  LEA.HI.X.SX32 R7, R7, UR7, 0x1, P2 ;  /* 0x0000000707077c11 */ /* 0x000fe400090f0eff */
[----:B------:R-:W-:Y:S01]  /*01d0*/  SEL R3, RZ, 0x1, P1 ;  /* 0x00000001ff037807 */ /* 0x000fe20000800000 */
[----:B------:R-:W-:Y:S08]  /*01e0*/  @!P0 EXIT ;  /* 0x000000000000894d */ /* 0x000ff00003800000 */
[----:B------:R-:W-:Y:S01]  /*01f0*/  STG.E.U8 desc[UR4][R6.64], R3 ;  /* 0x0000000306007986 */ /* 0x000fe2000c101104 */
[----:B------:R-:W-:Y:S05]  /*0200*/  EXIT ;  /* 0x000000000000794d */ /* 0x000fea0003800000 */
.L_x_0:
[----:B------:R-:W-:-:S00]  /*0210*/  BRA `(.L_x_0) ;  /* 0xfffffffc00fc7947 */ /* 0x000fc0000383ffff */
[----:B------:R-:W-:-:S00]  /*0220*/  NOP ;  /* 0x0000000000007918 */ /* 0x000fc00000000000 */
        /* <DEDUP_REMOVED lines=13> */
.L_x_1:


//--------------------- .nv.constant0.triton_poi_fused_convolution_relu_threshold_backward_1 --------------------------
	.section	.nv.constant0.triton_poi_fused_convolution_relu_threshold_backward_1,"a",@progbits
	.sectionflags	@""
	.align	4
.nv.constant0.triton_poi_fused_convolution_relu_threshold_backward_1:
	.zero		556
